//
// Generated by NVIDIA NVVM Compiler
//
// Compiler Build ID: CL-36424714
// Cuda compilation tools, release 13.0, V13.0.88
// Based on NVVM 20.0.0
//

.version 9.0
.target sm_100
.address_size 64

	// .globl	_Z13mandel_kernelffffiiiiiPi

.visible .entry _Z13mandel_kernelffffiiiiiPi(
	.param .f32 _Z13mandel_kernelffffiiiiiPi_param_0,
	.param .f32 _Z13mandel_kernelffffiiiiiPi_param_1,
	.param .f32 _Z13mandel_kernelffffiiiiiPi_param_2,
	.param .f32 _Z13mandel_kernelffffiiiiiPi_param_3,
	.param .u32 _Z13mandel_kernelffffiiiiiPi_param_4,
	.param .u32 _Z13mandel_kernelffffiiiiiPi_param_5,
	.param .u32 _Z13mandel_kernelffffiiiiiPi_param_6,
	.param .u32 _Z13mandel_kernelffffiiiiiPi_param_7,
	.param .u32 _Z13mandel_kernelffffiiiiiPi_param_8,
	.param .u64 .ptr .align 1 _Z13mandel_kernelffffiiiiiPi_param_9
)
{
	.reg .pred 	%p<9>;
	.reg .b32 	%r<25>;
	.reg .b32 	%f<20>;
	.reg .b64 	%rd<5>;

	ld.param.f32 	%f9, [_Z13mandel_kernelffffiiiiiPi_param_0];
	ld.param.f32 	%f10, [_Z13mandel_kernelffffiiiiiPi_param_1];
	ld.param.f32 	%f11, [_Z13mandel_kernelffffiiiiiPi_param_2];
	ld.param.f32 	%f12, [_Z13mandel_kernelffffiiiiiPi_param_3];
	ld.param.u32 	%r7, [_Z13mandel_kernelffffiiiiiPi_param_4];
	ld.param.u32 	%r9, [_Z13mandel_kernelffffiiiiiPi_param_6];
	ld.param.u32 	%r11, [_Z13mandel_kernelffffiiiiiPi_param_7];
	ld.param.u32 	%r8, [_Z13mandel_kernelffffiiiiiPi_param_8];
	ld.param.u64 	%rd1, [_Z13mandel_kernelffffiiiiiPi_param_9];
	mov.u32 	%r13, %ctaid.x;
	mov.u32 	%r14, %ntid.x;
	mov.u32 	%r15, %tid.x;
	mad.lo.s32 	%r1, %r13, %r14, %r15;
	mov.u32 	%r16, %ctaid.y;
	mov.u32 	%r17, %ntid.y;
	mov.u32 	%r18, %tid.y;
	mad.lo.s32 	%r19, %r16, %r17, %r18;
	add.s32 	%r20, %r11, %r9;
	setp.ge.s32 	%p1, %r1, %r7;
	setp.lt.s32 	%p2, %r19, %r9;
	setp.ge.s32 	%p3, %r19, %r20;
	or.pred  	%p4, %p1, %p3;
	or.pred  	%p5, %p4, %p2;
	@%p5 bra 	$L__BB0_6;
	cvt.rn.f32.s32 	%f13, %r1;
	fma.rn.f32 	%f1, %f11, %f13, %f9;
	cvt.rn.f32.u32 	%f14, %r19;
	fma.rn.f32 	%f2, %f12, %f14, %f10;
	mad.lo.s32 	%r3, %r7, %r19, %r1;
	setp.lt.s32 	%p6, %r8, 1;
	mov.b32 	%r24, 0;
	@%p6 bra 	$L__BB0_5;
	mov.b32 	%r23, 0;
	mov.f32 	%f18, %f2;
	mov.f32 	%f19, %f1;
$L__BB0_3:
	mul.f32 	%f5, %f19, %f19;
	mul.f32 	%f6, %f18, %f18;
	add.f32 	%f15, %f5, %f6;
	setp.gt.f32 	%p7, %f15, 0f40800000;
	mov.u32 	%r24, %r23;
	@%p7 bra 	$L__BB0_5;
	sub.f32 	%f16, %f5, %f6;
	add.f32 	%f17, %f19, %f19;
	add.f32 	%f19, %f1, %f16;
	fma.rn.f32 	%f18, %f17, %f18, %f2;
	add.s32 	%r23, %r23, 1;
	setp.ne.s32 	%p8, %r23, %r8;
	mov.u32 	%r24, %r8;
	@%p8 bra 	$L__BB0_3;
$L__BB0_5:
	cvta.to.global.u64 	%rd2, %rd1;
	mul.wide.s32 	%rd3, %r3, 4;
	add.s64 	%rd4, %rd2, %rd3;
	st.global.u32 	[%rd4], %r24;
$L__BB0_6:
	ret;

}


// ===== COMPILED SASS (sm_100) =====

	.target	sm_100

	.elftype	@"ET_EXEC"


//--------------------- .note.nv.tkinfo           --------------------------
	.section	.note.nv.tkinfo,"",@"SHT_NOTE"
	.sectionflags	@"SHF_NOTE_NV_TKINFO"
	.tkinfo
        /*0018*/ 	.word	0x00000002
        /*0030*/ 	.string	""
        /*0030*/ 	.string	"ptxas"
        /*0030*/ 	.string	"Cuda compilation tools, release 13.0, V13.0.88"
        /*0030*/ 	.string	"Build cuda_13.0.r13.0/compiler.36424714_0"
        /*0030*/ 	.string	"-arch sm_100 -m 64 "



//--------------------- .note.nv.cuinfo           --------------------------
	.section	.note.nv.cuinfo,"",@"SHT_NOTE"
	.sectionflags	@"SHF_NOTE_NV_CUINFO"
        /*0018*/ 	.short	0x0002
        /*001a*/ 	.short	0x0064
        /*001c*/ 	.short	0x0082
	.zero		2


//--------------------- .nv.info                  --------------------------
	.section	.nv.info,"",@"SHT_CUDA_INFO"
	.align	4


	//----- nvinfo : EIATTR_REGCOUNT
	.align		4
        /*0000*/ 	.byte	0x04, 0x2f
        /*0002*/ 	.short	(.L_1 - .L_0)
	.align		4
.L_0:
        /*0004*/ 	.word	index@(_Z13mandel_kernelffffiiiiiPi)
        /*0008*/ 	.word	0x00000010


	//----- nvinfo : EIATTR_FRAME_SIZE
	.align		4
.L_1:
        /*000c*/ 	.byte	0x04, 0x11
        /*000e*/ 	.short	(.L_3 - .L_2)
	.align		4
.L_2:
        /*0010*/ 	.word	index@(_Z13mandel_kernelffffiiiiiPi)
        /*0014*/ 	.word	0x00000000


	//----- nvinfo : EIATTR_MIN_STACK_SIZE
	.align		4
.L_3:
        /*0018*/ 	.byte	0x04, 0x12
        /*001a*/ 	.short	(.L_5 - .L_4)
	.align		4
.L_4:
        /*001c*/ 	.word	index@(_Z13mandel_kernelffffiiiiiPi)
        /*0020*/ 	.word	0x00000000
.L_5:


//--------------------- .nv.compat                --------------------------
	.section	.nv.compat,"",@"SHT_CUDA_COMPAT_INFO"
	.align	4
        /*0000*/ 	.byte	0x02, 0x09, 0x00, 0x00, 0x02, 0x02, 0x01, 0x00, 0x02, 0x05, 0x05, 0x00, 0x03, 0x07, 0x01, 0x01
        /*0010*/ 	.byte	0x02, 0x03, 0x00, 0x00, 0x02, 0x06, 0x01, 0x00, 0x04, 0x0b, 0x08, 0x00, 0x01, 0x00, 0x00, 0x00
        /*0020*/ 	.byte	0x00, 0x00, 0x00, 0x00


//--------------------- .nv.info._Z13mandel_kernelffffiiiiiPi --------------------------
	.section	.nv.info._Z13mandel_kernelffffiiiiiPi,"",@"SHT_CUDA_INFO"
	.sectionflags	@""
	.align	4


	//----- nvinfo : EIATTR_CUDA_API_VERSION
	.align		4
        /*0000*/ 	.byte	0x04, 0x37
        /*0002*/ 	.short	(.L_7 - .L_6)
.L_6:
        /*0004*/ 	.word	0x00000082


	//----- nvinfo : EIATTR_KPARAM_INFO
	.align		4
.L_7:
        /*0008*/ 	.byte	0x04, 0x17
        /*000a*/ 	.short	(.L_9 - .L_8)
.L_8:
        /*000c*/ 	.word	0x00000000
        /*0010*/ 	.short	0x0009
        /*0012*/ 	.short	0x0028
        /*0014*/ 	.byte	0x00, 0xf5, 0x21, 0x00


	//----- nvinfo : EIATTR_KPARAM_INFO
	.align		4
.L_9:
        /*0018*/ 	.byte	0x04, 0x17
        /*001a*/ 	.short	(.L_11 - .L_10)
.L_10:
        /*001c*/ 	.word	0x00000000
        /*0020*/ 	.short	0x0008
        /*0022*/ 	.short	0x0020
        /*0024*/ 	.byte	0x00, 0xf0, 0x11, 0x00


	//----- nvinfo : EIATTR_KPARAM_INFO
	.align		4
.L_11:
        /*0028*/ 	.byte	0x04, 0x17
        /*002a*/ 	.short	(.L_13 - .L_12)
.L_12:
        /*002c*/ 	.word	0x00000000
        /*0030*/ 	.short	0x0007
        /*0032*/ 	.short	0x001c
        /*0034*/ 	.byte	0x00, 0xf0, 0x11, 0x00


	//----- nvinfo : EIATTR_KPARAM_INFO
	.align		4
.L_13:
        /*0038*/ 	.byte	0x04, 0x17
        /*003a*/ 	.short	(.L_15 - .L_14)
.L_14:
        /*003c*/ 	.word	0x00000000
        /*0040*/ 	.short	0x0006
        /*0042*/ 	.short	0x0018
        /*0044*/ 	.byte	0x00, 0xf0, 0x11, 0x00


	//----- nvinfo : EIATTR_KPARAM_INFO
	.align		4
.L_15:
        /*0048*/ 	.byte	0x04, 0x17
        /*004a*/ 	.short	(.L_17 - .L_16)
.L_16:
        /*004c*/ 	.word	0x00000000
        /*0050*/ 	.short	0x0005
        /*0052*/ 	.short	0x0014
        /*0054*/ 	.byte	0x00, 0xf0, 0x11, 0x00


	//----- nvinfo : EIATTR_KPARAM_INFO
	.align		4
.L_17:
        /*0058*/ 	.byte	0x04, 0x17
        /*005a*/ 	.short	(.L_19 - .L_18)
.L_18:
        /*005c*/ 	.word	0x00000000
        /*0060*/ 	.short	0x0004
        /*0062*/ 	.short	0x0010
        /*0064*/ 	.byte	0x00, 0xf0, 0x11, 0x00


	//----- nvinfo : EIATTR_KPARAM_INFO
	.align		4
.L_19:
        /*0068*/ 	.byte	0x04, 0x17
        /*006a*/ 	.short	(.L_21 - .L_20)
.L_20:
        /*006c*/ 	.word	0x00000000
        /*0070*/ 	.short	0x0003
        /*0072*/ 	.short	0x000c
        /*0074*/ 	.byte	0x00, 0xf0, 0x11, 0x00


	//----- nvinfo : EIATTR_KPARAM_INFO
	.align		4
.L_21:
        /*0078*/ 	.byte	0x04, 0x17
        /*007a*/ 	.short	(.L_23 - .L_22)
.L_22:
        /*007c*/ 	.word	0x00000000
        /*0080*/ 	.short	0x0002
        /*0082*/ 	.short	0x0008
        /*0084*/ 	.byte	0x00, 0xf0, 0x11, 0x00


	//----- nvinfo : EIATTR_KPARAM_INFO
	.align		4
.L_23:
        /*0088*/ 	.byte	0x04, 0x17
        /*008a*/ 	.short	(.L_25 - .L_24)
.L_24:
        /*008c*/ 	.word	0x00000000
        /*0090*/ 	.short	0x0001
        /*0092*/ 	.short	0x0004
        /*0094*/ 	.byte	0x00, 0xf0, 0x11, 0x00


	//----- nvinfo : EIATTR_KPARAM_INFO
	.align		4
.L_25:
        /*0098*/ 	.byte	0x04, 0x17
        /*009a*/ 	.short	(.L_27 - .L_26)
.L_26:
        /*009c*/ 	.word	0x00000000
        /*00a0*/ 	.short	0x0000
        /*00a2*/ 	.short	0x0000
        /*00a4*/ 	.byte	0x00, 0xf0, 0x11, 0x00


	//----- nvinfo : EIATTR_SPARSE_MMA_MASK
	.align		4
.L_27:
        /*00a8*/ 	.byte	0x03, 0x50
        /*00aa*/ 	.short	0x0000


	//----- nvinfo : EIATTR_MAXREG_COUNT
	.align		4
        /*00ac*/ 	.byte	0x03, 0x1b
        /*00ae*/ 	.short	0x00ff


	//----- nvinfo : EIATTR_MERCURY_ISA_VERSION
	.align		4
        /*00b0*/ 	.byte	0x03, 0x5f
        /*00b2*/ 	.short	0x0101


	//----- nvinfo : EIATTR_VRC_CTA_INIT_COUNT
	.align		4
        /*00b4*/ 	.byte	0x02, 0x4a
	.zero		1
	.zero		1


	//----- nvinfo : EIATTR_EXIT_INSTR_OFFSETS
	.align		4
        /*00b8*/ 	.byte	0x04, 0x1c
        /*00ba*/ 	.short	(.L_29 - .L_28)


	//   ....[0]....
.L_28:
        /*00bc*/ 	.word	0x000000f0


	//   ....[1]....
        /*00c0*/ 	.word	0x00000330


	//----- nvinfo : EIATTR_CRS_STACK_SIZE
	.align		4
.L_29:
        /*00c4*/ 	.byte	0x04, 0x1e
        /*00c6*/ 	.short	(.L_31 - .L_30)
.L_30:
        /*00c8*/ 	.word	0x00000000


	//----- nvinfo : EIATTR_CBANK_PARAM_SIZE
	.align		4
.L_31:
        /*00cc*/ 	.byte	0x03, 0x19
        /*00ce*/ 	.short	0x0030


	//----- nvinfo : EIATTR_PARAM_CBANK
	.align		4
        /*00d0*/ 	.byte	0x04, 0x0a
        /*00d2*/ 	.short	(.L_33 - .L_32)
	.align		4
.L_32:
        /*00d4*/ 	.word	index@(.nv.constant0._Z13mandel_kernelffffiiiiiPi)
        /*00d8*/ 	.short	0x0380
        /*00da*/ 	.short	0x0030


	//----- nvinfo : EIATTR_SW_WAR
	.align		4
.L_33:
        /*00dc*/ 	.byte	0x04, 0x36
        /*00de*/ 	.short	(.L_35 - .L_34)
.L_34:
        /*00e0*/ 	.word	0x00000008
.L_35:


//--------------------- .nv.callgraph             --------------------------
	.section	.nv.callgraph,"",@"SHT_CUDA_CALLGRAPH"
	.align	4
	.sectionentsize	8
	.align		4
        /*0000*/ 	.word	0x00000000
	.align		4
        /*0004*/ 	.word	0xffffffff
	.align		4
        /*0008*/ 	.word	0x00000000
	.align		4
        /*000c*/ 	.word	0xfffffffe
	.align		4
        /*0010*/ 	.word	0x00000000
	.align		4
        /*0014*/ 	.word	0xfffffffd
	.align		4
        /*0018*/ 	.word	0x00000000
	.align		4
        /*001c*/ 	.word	0xfffffffc


//--------------------- .text._Z13mandel_kernelffffiiiiiPi --------------------------
	.section	.text._Z13mandel_kernelffffiiiiiPi,"ax",@progbits
	.align	128
        .global         _Z13mandel_kernelffffiiiiiPi
        .type           _Z13mandel_kernelffffiiiiiPi,@function
        .size           _Z13mandel_kernelffffiiiiiPi,(.L_x_4 - _Z13mandel_kernelffffiiiiiPi)
        .other          _Z13mandel_kernelffffiiiiiPi,@"STO_CUDA_ENTRY STV_DEFAULT"
_Z13mandel_kernelffffiiiiiPi:
.text._Z13mandel_kernelffffiiiiiPi:
[----:B------:R-:W-:Y:S01]  /*0000*/  LDC R1, c[0x0][0x37c] ;  /* 0x0000df00ff017b82 */ /* 0x000fe20000000800 */
[----:B------:R-:W0:Y:S07]  /*0010*/  S2R R2, SR_TID.Y ;  /* 0x0000000000027919 */ /* 0x000e2e0000002200 */
[----:B------:R-:W1:Y:S01]  /*0020*/  LDC R0, c[0x0][0x360] ;  /* 0x0000d800ff007b82 */ /* 0x000e620000000800 */
[----:B------:R-:W2:Y:S01]  /*0030*/  LDCU.64 UR8, c[0x0][0x398] ;  /* 0x00007300ff0877ac */ /* 0x000ea20008000a00 */
[----:B------:R-:W1:Y:S01]  /*0040*/  S2R R5, SR_TID.X ;  /* 0x0000000000057919 */ /* 0x000e620000002100 */
[----:B------:R-:W3:Y:S05]  /*0050*/  LDCU UR7, c[0x0][0x390] ;  /* 0x00007200ff0777ac */ /* 0x000eea0008000800 */
[----:B------:R-:W0:Y:S08]  /*0060*/  S2UR UR6, SR_CTAID.Y ;  /* 0x00000000000679c3 */ /* 0x000e300000002600 */
[----:B------:R-:W0:Y:S01]  /*0070*/  LDC R3, c[0x0][0x364] ;  /* 0x0000d900ff037b82 */ /* 0x000e220000000800 */
[----:B--2---:R-:W-:-:S07]  /*0080*/  UIADD3 UR4, UPT, UPT, UR9, UR8, URZ ;  /* 0x0000000809047290 */ /* 0x004fce000fffe0ff */
[----:B------:R-:W1:Y:S01]  /*0090*/  S2UR UR5, SR_CTAID.X ;  /* 0x00000000000579c3 */ /* 0x000e620000002500 */
[----:B0-----:R-:W-:-:S05]  /*00a0*/  IMAD R3, R3, UR6, R2 ;  /* 0x0000000603037c24 */ /* 0x001fca000f8e0202 */
[----:B------:R-:W-:Y:S01]  /*00b0*/  ISETP.GE.AND P0, PT, R3, UR4, PT ;  /* 0x0000000403007c0c */ /* 0x000fe2000bf06270 */
[----:B-1----:R-:W-:-:S05]  /*00c0*/  IMAD R0, R0, UR5, R5 ;  /* 0x0000000500007c24 */ /* 0x002fca000f8e0205 */
[----:B---3--:R-:W-:-:S04]  /*00d0*/  ISETP.GE.OR P0, PT, R0, UR7, P0 ;  /* 0x0000000700007c0c */ /* 0x008fc80008706670 */
[----:B------:R-:W-:-:S13]  /*00e0*/  ISETP.LT.OR P0, PT, R3, UR8, P0 ;  /* 0x0000000803007c0c */ /* 0x000fda0008701670 */
[----:B------:R-:W-:Y:S05]  /*00f0*/  @P0 EXIT ;  /* 0x000000000000094d */ /* 0x000fea0003800000 */
[----:B------:R-:W0:Y:S01]  /*0100*/  LDCU UR6, c[0x0][0x3a0] ;  /* 0x00007400ff0677ac */ /* 0x000e220008000800 */
[----:B------:R-:W1:Y:S01]  /*0110*/  LDC.64 R10, c[0x0][0x380] ;  /* 0x0000e000ff0a7b82 */ /* 0x000e620000000a00 */
[----:B------:R-:W-:Y:S01]  /*0120*/  I2FP.F32.U32 R2, R3 ;  /* 0x0000000300027245 */ /* 0x000fe20000201000 */
[----:B------:R-:W-:Y:S01]  /*0130*/  IMAD R7, R3, UR7, R0 ;  /* 0x0000000703077c24 */ /* 0x000fe2000f8e0200 */
[----:B------:R-:W-:Y:S01]  /*0140*/  I2FP.F32.S32 R5, R0 ;  /* 0x0000000000057245 */ /* 0x000fe20000201400 */
[----:B------:R-:W2:Y:S04]  /*0150*/  LDCU.64 UR4, c[0x0][0x358] ;  /* 0x00006b00ff0477ac */ /* 0x000ea80008000a00 */
[----:B------:R-:W1:Y:S01]  /*0160*/  LDC.64 R8, c[0x0][0x388] ;  /* 0x0000e200ff087b82 */ /* 0x000e620000000a00 */
[----:B0-----:R-:W-:Y:S01]  /*0170*/  UISETP.GE.AND UP0, UPT, UR6, 0x1, UPT ;  /* 0x000000010600788c */ /* 0x001fe2000bf06270 */
[----:B-1----:R-:W-:Y:S01]  /*0180*/  FFMA R2, R2, R9, R11 ;  /* 0x0000000902027223 */ /* 0x002fe2000000000b */
[----:B------:R-:W-:-:S02]  /*0190*/  HFMA2 R9, -RZ, RZ, 0, 0 ;  /* 0x00000000ff097431 */ /* 0x000fc400000001ff */
[----:B------:R-:W-:-:S05]  /*01a0*/  FFMA R5, R5, R8, R10 ;  /* 0x0000000805057223 */ /* 0x000fca000000000a */
[----:B--2---:R-:W-:Y:S05]  /*01b0*/  BRA.U !UP0, `(.L_x_0) ;  /* 0x0000000108507547 */ /* 0x004fea000b800000 */
[----:B------:R-:W-:Y:S01]  /*01c0*/  BSSY.RECONVERGENT B0, `(.L_x_0) ;  /* 0x0000013000007945 */ /* 0x000fe20003800200 */
[----:B------:R-:W-:Y:S01]  /*01d0*/  MOV R9, RZ ;  /* 0x000000ff00097202 */ /* 0x000fe20000000f00 */
[----:B------:R-:W0:Y:S01]  /*01e0*/  LDCU UR6, c[0x0][0x3a0] ;  /* 0x00007400ff0677ac */ /* 0x000e220008000800 */
[----:B------:R-:W-:Y:S02]  /*01f0*/  MOV R3, R2 ;  /* 0x0000000200037202 */ /* 0x000fe40000000f00 */
[----:B------:R-:W-:Y:S01]  /*0200*/  MOV R0, R5 ;  /* 0x0000000500007202 */ /* 0x000fe20000000f00 */
[----:B------:R-:W1:Y:S06]  /*0210*/  LDCU UR7, c[0x0][0x3a0] ;  /* 0x00007400ff0777ac */ /* 0x000e6c0008000800 */
.L_x_2:
[----:B------:R-:W-:Y:S01]  /*0220*/  FMUL R4, R0, R0 ;  /* 0x0000000000047220 */ /* 0x000fe20000400000 */
[----:B------:R-:W-:-:S04]  /*0230*/  FMUL R13, R3, R3 ;  /* 0x00000003030d7220 */ /* 0x000fc80000400000 */
[----:B------:R-:W-:-:S05]  /*0240*/  FADD R6, R4, R13 ;  /* 0x0000000d04067221 */ /* 0x000fca0000000000 */
[----:B------:R-:W-:-:S13]  /*0250*/  FSETP.GT.AND P0, PT, R6, 4, PT ;  /* 0x408000000600780b */ /* 0x000fda0003f04000 */
[----:B------:R-:W-:Y:S05]  /*0260*/  @P0 BRA `(.L_x_1) ;  /* 0x0000000000200947 */ /* 0x000fea0003800000 */
[----:B------:R-:W-:Y:S01]  /*0270*/  IADD3 R9, PT, PT, R9, 0x1, RZ ;  /* 0x0000000109097810 */ /* 0x000fe20007ffe0ff */
[----:B------:R-:W-:Y:S01]  /*0280*/  FADD R11, R0, R0 ;  /* 0x00000000000b7221 */ /* 0x000fe20000000000 */
[----:B------:R-:W-:Y:S02]  /*0290*/  FADD R0, R4, -R13 ;  /* 0x8000000d04007221 */ /* 0x000fe40000000000 */
[----:B-1----:R-:W-:Y:S01]  /*02a0*/  ISETP.NE.AND P0, PT, R9, UR7, PT ;  /* 0x0000000709007c0c */ /* 0x002fe2000bf05270 */
[----:B------:R-:W-:Y:S01]  /*02b0*/  FFMA R3, R11, R3, R2 ;  /* 0x000000030b037223 */ /* 0x000fe20000000002 */
[----:B------:R-:W-:-:S11]  /*02c0*/  FADD R0, R5, R0 ;  /* 0x0000000005007221 */ /* 0x000fd60000000000 */
[----:B------:R-:W-:Y:S05]  /*02d0*/  @P0 BRA `(.L_x_2) ;  /* 0xfffffffc00d00947 */ /* 0x000fea000383ffff */
[----:B0-----:R-:W-:-:S07]  /*02e0*/  MOV R9, UR6 ;  /* 0x0000000600097c02 */ /* 0x001fce0008000f00 */
.L_x_1:
[----:B01----:R-:W-:Y:S05]  /*02f0*/  BSYNC.RECONVERGENT B0 ;  /* 0x0000000000007941 */ /* 0x003fea0003800200 */
.L_x_0:
[----:B------:R-:W0:Y:S02]  /*0300*/  LDC.64 R2, c[0x0][0x3a8] ;  /* 0x0000ea00ff027b82 */ /* 0x000e240000000a00 */
[----:B0-----:R-:W-:-:S05]  /*0310*/  IMAD.WIDE R2, R7, 0x4, R2 ;  /* 0x0000000407027825 */ /* 0x001fca00078e0202 */
[----:B------:R-:W-:Y:S01]  /*0320*/  STG.E desc[UR4][R2.64], R9 ;  /* 0x0000000902007986 */ /* 0x000fe2000c101904 */
[----:B------:R-:W-:Y:S05]  /*0330*/  EXIT ;  /* 0x000000000000794d */ /* 0x000fea0003800000 */
.L_x_3:
[----:B------:R-:W-:-:S00]  /*0340*/  BRA `(.L_x_3) ;  /* 0xfffffffc00fc7947 */ /* 0x000fc0000383ffff */
[----:B------:R-:W-:-:S00]  /*0350*/  NOP ;  /* 0x0000000000007918 */ /* 0x000fc00000000000 */
        /* <DEDUP_REMOVED lines=10> */
.L_x_4:


//--------------------- .nv.shared.reserved.0     --------------------------
	.section	.nv.shared.reserved.0,"aw",@nobits
	.weak		__nv_reservedSMEM_offset_0_alias
	.size		__nv_reservedSMEM_offset_0_alias, 0, 64
	.other		__nv_reservedSMEM_offset_0_alias,@"STO_CUDA_RESERVED_SHARED STV_DEFAULT"
__nv_reservedSMEM_offset_0_alias:
	.zero		0
	.zero		64


//--------------------- .nv.constant0._Z13mandel_kernelffffiiiiiPi --------------------------
	.section	.nv.constant0._Z13mandel_kernelffffiiiiiPi,"a",@progbits
	.sectionflags	@""
	.align	4
.nv.constant0._Z13mandel_kernelffffiiiiiPi:
	.zero		944


//--------------------- SYMBOLS --------------------------

	.type		.nv.reservedSmem.offset0,@object
	.size		.nv.reservedSmem.offset0,0x4
